	.headerflags	@"EF_CUDA_TEXMODE_UNIFIED EF_CUDA_64BIT_ADDRESS EF_CUDA_ACCELERATORS EF_CUDA_SM90 EF_CUDA_VIRTUAL_SM(EF_CUDA_SM90)"
	.elftype	@"ET_EXEC"


//--------------------- .nv.info                  --------------------------
	.section	.nv.info,"",@"SHT_CUDA_INFO"
	.align	4


	//----- nvinfo : EIATTR_REGCOUNT
	.align		4
        /*0000*/ 	.byte	0x04, 0x2f
        /*0002*/ 	.short	(.L_3 - .L_2)
	.align		4
.L_2:
        /*0004*/ 	.word	index@(triton_poi_fused__native_batch_norm_legit_no_training_relu_1)
        /*0008*/ 	.word	0x00000011


	//----- nvinfo : EIATTR_MIN_STACK_SIZE
	.align		4
.L_3:
        /*000c*/ 	.byte	0x04, 0x12
        /*000e*/ 	.short	(.L_5 - .L_4)
	.align		4
.L_4:
        /*0010*/ 	.word	index@(triton_poi_fused__native_batch_norm_legit_no_training_relu_1)
        /*0014*/ 	.word	0x00000000


	//----- nvinfo : EIATTR_FRAME_SIZE
	.align		4
.L_5:
        /*0018*/ 	.byte	0x04, 0x11
        /*001a*/ 	.short	(.L_7 - .L_6)
	.align		4
.L_6:
        /*001c*/ 	.word	index@(triton_poi_fused__native_batch_norm_legit_no_training_relu_1)
        /*0020*/ 	.word	0x00000000


	//----- nvinfo : EIATTR_MIN_STACK_SIZE
	.align		4
.L_7:
        /*0024*/ 	.byte	0x04, 0x12
        /*0026*/ 	.short	(.L_9 - .L_8)
	.align		4
.L_8:
        /*0028*/ 	.word	index@(triton_poi_fused__native_batch_norm_legit_no_training_relu_1)
        /*002c*/ 	.word	0x00000000
.L_9:


//--------------------- .nv.info.triton_poi_fused__native_batch_norm_legit_no_training_relu_1 --------------------------
	.section	.nv.info.triton_poi_fused__native_batch_norm_legit_no_training_relu_1,"",@"SHT_CUDA_INFO"
	.sectionflags	@""
	.align	4


	//----- nvinfo : EIATTR_CUDA_API_VERSION
	.align		4
        /*0000*/ 	.byte	0x04, 0x37
        /*0002*/ 	.short	(.L_11 - .L_10)
.L_10:
        /*0004*/ 	.word	0x0000007c


	//----- nvinfo : EIATTR_KPARAM_INFO
	.align		4
.L_11:
        /*0008*/ 	.byte	0x04, 0x17
        /*000a*/ 	.short	(.L_13 - .L_12)
.L_12:
        /*000c*/ 	.word	0x00000000
        /*0010*/ 	.short	0x0006
        /*0012*/ 	.short	0x0030
        /*0014*/ 	.byte	0x00, 0xf0, 0x11, 0x00


	//----- nvinfo : EIATTR_KPARAM_INFO
	.align		4
.L_13:
        /*0018*/ 	.byte	0x04, 0x17
        /*001a*/ 	.short	(.L_15 - .L_14)
.L_14:
        /*001c*/ 	.word	0x00000000
        /*0020*/ 	.short	0x0005
        /*0022*/ 	.short	0x0028
        /*0024*/ 	.byte	0x00, 0xf4, 0x21, 0x00


	//----- nvinfo : EIATTR_KPARAM_INFO
	.align		4
.L_15:
        /*0028*/ 	.byte	0x04, 0x17
        /*002a*/ 	.short	(.L_17 - .L_16)
.L_16:
        /*002c*/ 	.word	0x00000000
        /*0030*/ 	.short	0x0004
        /*0032*/ 	.short	0x0020
        /*0034*/ 	.byte	0x00, 0xf4, 0x21, 0x00


	//----- nvinfo : EIATTR_KPARAM_INFO
	.align		4
.L_17:
        /*0038*/ 	.byte	0x04, 0x17
        /*003a*/ 	.short	(.L_19 - .L_18)
.L_18:
        /*003c*/ 	.word	0x00000000
        /*0040*/ 	.short	0x0003
        /*0042*/ 	.short	0x0018
        /*0044*/ 	.byte	0x00, 0xf4, 0x21, 0x00


	//----- nvinfo : EIATTR_KPARAM_INFO
	.align		4
.L_19:
        /*0048*/ 	.byte	0x04, 0x17
        /*004a*/ 	.short	(.L_21 - .L_20)
.L_20:
        /*004c*/ 	.word	0x00000000
        /*0050*/ 	.short	0x0002
        /*0052*/ 	.short	0x0010
        /*0054*/ 	.byte	0x00, 0xf4, 0x21, 0x00


	//----- nvinfo : EIATTR_KPARAM_INFO
	.align		4
.L_21:
        /*0058*/ 	.byte	0x04, 0x17
        /*005a*/ 	.short	(.L_23 - .L_22)
.L_22:
        /*005c*/ 	.word	0x00000000
        /*0060*/ 	.short	0x0001
        /*0062*/ 	.short	0x0008
        /*0064*/ 	.byte	0x00, 0xf4, 0x21, 0x00


	//----- nvinfo : EIATTR_KPARAM_INFO
	.align		4
.L_23:
        /*0068*/ 	.byte	0x04, 0x17
        /*006a*/ 	.short	(.L_25 - .L_24)
.L_24:
        /*006c*/ 	.word	0x00000000
        /*0070*/ 	.short	0x0000
        /*0072*/ 	.short	0x0000
        /*0074*/ 	.byte	0x00, 0xf4, 0x21, 0x00


	//----- nvinfo : EIATTR_SPARSE_MMA_MASK
	.align		4
.L_25:
        /*0078*/ 	.byte	0x03, 0x50
        /*007a*/ 	.short	0x0000


	//----- nvinfo : EIATTR_MAXREG_COUNT
	.align		4
        /*007c*/ 	.byte	0x03, 0x1b
        /*007e*/ 	.short	0x00ff


	//----- nvinfo : EIATTR_EXIT_INSTR_OFFSETS
	.align		4
        /*0080*/ 	.byte	0x04, 0x1c
        /*0082*/ 	.short	(.L_27 - .L_26)


	//   ....[0]....
.L_26:
        /*0084*/ 	.word	0x00000350


	//----- nvinfo : EIATTR_REQNTID
	.align		4
.L_27:
        /*0088*/ 	.byte	0x04, 0x10
        /*008a*/ 	.short	(.L_29 - .L_28)
.L_28:
        /*008c*/ 	.word	0x00000100
        /*0090*/ 	.word	0x00000001
        /*0094*/ 	.word	0x00000001


	//----- nvinfo : EIATTR_CBANK_PARAM_SIZE
	.align		4
.L_29:
        /*0098*/ 	.byte	0x03, 0x19
        /*009a*/ 	.short	0x0034


	//----- nvinfo : EIATTR_PARAM_CBANK
	.align		4
        /*009c*/ 	.byte	0x04, 0x0a
        /*009e*/ 	.short	(.L_31 - .L_30)
	.align		4
.L_30:
        /*00a0*/ 	.word	index@(.nv.constant0.triton_poi_fused__native_batch_norm_legit_no_training_relu_1)
        /*00a4*/ 	.short	0x0210
        /*00a6*/ 	.short	0x0034


	//----- nvinfo : EIATTR_SW_WAR
	.align		4
.L_31:
        /*00a8*/ 	.byte	0x04, 0x36
        /*00aa*/ 	.short	(.L_33 - .L_32)
.L_32:
        /*00ac*/ 	.word	0x00000008
.L_33:


//--------------------- .nv.callgraph             --------------------------
	.section	.nv.callgraph,"",@"SHT_CUDA_CALLGRAPH"
	.align	4
	.sectionentsize	8
	.align		4
        /*0000*/ 	.word	0x00000000
	.align		4
        /*0004*/ 	.word	0xffffffff
	.align		4
        /*0008*/ 	.word	0x00000000
	.align		4
        /*000c*/ 	.word	0xfffffffe
	.align		4
        /*0010*/ 	.word	0x00000000
	.align		4
        /*0014*/ 	.word	0xfffffffd
	.align		4
        /*0018*/ 	.word	0x00000000
	.align		4
        /*001c*/ 	.word	0xfffffffc


//--------------------- .nv.constant4             --------------------------
	.section	.nv.constant4,"a",@progbits
	.align	8
	.align		8
.nv.constant4:
        /*0000*/ 	.dword	_$_str
	.align		8
        /*0008*/ 	.dword	_$_str_$_2


//--------------------- .text.triton_poi_fused__native_batch_norm_legit_no_training_relu_1 --------------------------
	.section	.text.triton_poi_fused__native_batch_norm_legit_no_training_relu_1,"ax",@progbits
	.align	128
        .global         triton_poi_fused__native_batch_norm_legit_no_training_relu_1
        .type           triton_poi_fused__native_batch_norm_legit_no_training_relu_1,@function
        .size           triton_poi_fused__native_batch_norm_legit_no_training_relu_1,(.L_x_1 - triton_poi_fused__native_batch_norm_legit_no_training_relu_1)
        .other          triton_poi_fused__native_batch_norm_legit_no_training_relu_1,@"STO_CUDA_ENTRY STV_DEFAULT"
triton_poi_fused__native_batch_norm_legit_no_training_relu_1:
.text.triton_poi_fused__native_batch_norm_legit_no_training_relu_1:
[----:B------:R-:W-:Y:S01]  /*0000*/  LDC R1, c[0x0][0x28] ;  /* 0x00000a00ff017b82 */ /* 0x000fe20000000800 */
[----:B------:R-:W1:Y:S07]  /*0010*/  S2R R0, SR_TID.X ;  /* 0x0000000000007919 */ /* 0x000e6e0000002100 */
[----:B------:R-:W2:Y:S01]  /*0020*/  LDC.64 R6, c[0x0][0x220] ;  /* 0x00008800ff067b82 */ /* 0x000ea20000000a00 */
[----:B------:R-:W-:Y:S01]  /*0030*/  ULDC.64 UR4, c[0x0][0x208] ;  /* 0x0000820000047ab9 */ /* 0x000fe20000000a00 */
[----:B------:R-:W3:Y:S06]  /*0040*/  S2R R3, SR_CTAID.X ;  /* 0x0000000000037919 */ /* 0x000eec0000002500 */
[----:B------:R-:W4:Y:S08]  /*0050*/  LDC.64 R4, c[0x0][0x218] ;  /* 0x00008600ff047b82 */ /* 0x000f300000000a00 */
[----:B------:R-:W5:Y:S08]  /*0060*/  LDC.64 R8, c[0x0][0x228] ;  /* 0x00008a00ff087b82 */ /* 0x000f700000000a00 */
[----:B------:R-:W4:Y:S01]  /*0070*/  LDC.64 R10, c[0x0][0x230] ;  /* 0x00008c00ff0a7b82 */ /* 0x000f220000000a00 */
[----:B-1----:R-:W-:-:S04]  /*0080*/  SHF.L.U32 R0, R0, 0x1, RZ ;  /* 0x0000000100007819 */ /* 0x002fc800000006ff */
[----:B------:R-:W-:-:S04]  /*0090*/  LOP3.LUT R0, R0, 0x1fe, RZ, 0xc0, !PT ;  /* 0x000001fe00007812 */ /* 0x000fc800078ec0ff */
[----:B---3--:R-:W-:-:S05]  /*00a0*/  LEA R0, R3, R0, 0x9 ;  /* 0x0000000003007211 */ /* 0x008fca00078e48ff */
[----:B------:R-:W-:-:S05]  /*00b0*/  IMAD.HI R2, R0, 0x5397829d, RZ ;  /* 0x5397829d00027827 */ /* 0x000fca00078e02ff */
[----:B------:R-:W-:-:S04]  /*00c0*/  SHF.R.U32.HI R3, RZ, 0x1f, R2 ;  /* 0x0000001fff037819 */ /* 0x000fc80000011602 */
[----:B------:R-:W-:-:S04]  /*00d0*/  LEA.HI.SX32 R3, R2, R3, 0x1a ;  /* 0x0000000302037211 */ /* 0x000fc800078fd2ff */
[----:B------:R-:W-:-:S04]  /*00e0*/  SHF.R.S32.HI R2, RZ, 0x1f, R3 ;  /* 0x0000001fff027819 */ /* 0x000fc80000011403 */
[----:B------:R-:W-:-:S04]  /*00f0*/  LEA.HI R2, R2, R3, RZ, 0x8 ;  /* 0x0000000302027211 */ /* 0x000fc800078f40ff */
[----:B------:R-:W-:-:S04]  /*0100*/  LOP3.LUT R2, R2, 0xffffff00, RZ, 0xc0, !PT ;  /* 0xffffff0002027812 */ /* 0x000fc800078ec0ff */
[----:B------:R-:W-:Y:S02]  /*0110*/  IADD3 R13, R3, -R2, RZ ;  /* 0x80000002030d7210 */ /* 0x000fe40007ffe0ff */
[----:B------:R-:W1:Y:S03]  /*0120*/  LDC.64 R2, c[0x0][0x210] ;  /* 0x00008400ff027b82 */ /* 0x000e660000000a00 */
[----:B--2---:R-:W-:-:S06]  /*0130*/  IMAD.WIDE R6, R13, 0x4, R6 ;  /* 0x000000040d067825 */ /* 0x004fcc00078e0206 */
[----:B------:R-:W2:Y:S01]  /*0140*/  LDG.E.EL R6, desc[UR4][R6.64] ;  /* 0x0000000406067981 */ /* 0x000ea2000c2e1900 */
[----:B----4-:R-:W-:-:S05]  /*0150*/  IMAD.WIDE R4, R13, 0x4, R4 ;  /* 0x000000040d047825 */ /* 0x010fca00078e0204 */
[----:B------:R3:W4:Y:S01]  /*0160*/  LDG.E.EL R12, desc[UR4][R4.64] ;  /* 0x00000004040c7981 */ /* 0x000722000c2e1900 */
[----:B-1----:R-:W-:Y:S01]  /*0170*/  IMAD.WIDE R2, R0, 0x4, R2 ;  /* 0x0000000400027825 */ /* 0x002fe200078e0202 */
[----:B------:R-:W-:Y:S01]  /*0180*/  HFMA2.MMA R14, -RZ, RZ, 1.625, 0 ;  /* 0x3e800000ff0e7435 */ /* 0x000fe200000001ff */
[----:B---3--:R-:W1:Y:S04]  /*0190*/  LDC.64 R4, c[0x0][0x238] ;  /* 0x00008e00ff047b82 */ /* 0x008e680000000a00 */
[----:B------:R-:W4:Y:S01]  /*01a0*/  LDG.E.64 R2, desc[UR4][R2.64] ;  /* 0x0000000402027981 */ /* 0x000f22000c1e1b00 */
[----:B-----5:R-:W-:-:S04]  /*01b0*/  IMAD.WIDE R8, R13, 0x4, R8 ;  /* 0x000000040d087825 */ /* 0x020fc800078e0208 */
[----:B0-----:R-:W-:Y:S02]  /*01c0*/  IMAD.WIDE R10, R13, 0x4, R10 ;  /* 0x000000040d0a7825 */ /* 0x001fe400078e020a */
[----:B------:R-:W3:Y:S04]  /*01d0*/  LDG.E.EL R8, desc[UR4][R8.64] ;  /* 0x0000000408087981 */ /* 0x000ee8000c2e1900 */
[----:B------:R-:W3:Y:S01]  /*01e0*/  LDG.E.EL R11, desc[UR4][R10.64] ;  /* 0x000000040a0b7981 */ /* 0x000ee2000c2e1900 */
[----:B-1----:R-:W-:-:S04]  /*01f0*/  IMAD.WIDE R4, R0, 0x4, R4 ;  /* 0x0000000400047825 */ /* 0x002fc800078e0204 */
[----:B--2---:R-:W-:-:S04]  /*0200*/  FADD R6, R6, 9.9999997473787516356e-06 ;  /* 0x3727c5ac06067421 */ /* 0x004fc80000000000 */
[----:B------:R-:W0:Y:S02]  /*0210*/  MUFU.SQRT R7, R6 ;  /* 0x0000000600077308 */ /* 0x000e240000002000 */
[C---:B0-----:R-:W-:Y:S02]  /*0220*/  FSETP.GT.AND P0, PT, R7.reuse, 8.50705917302346158658e+37, PT ;  /* 0x7e8000000700780b */ /* 0x041fe40003f04000 */
[----:B------:R-:W-:-:S11]  /*0230*/  FSETP.GEU.AND P1, PT, R7, 1.175494350822287508e-38, PT ;  /* 0x008000000700780b */ /* 0x000fd60003f2e000 */
[----:B------:R-:W-:-:S04]  /*0240*/  @P0 FMUL R7, R7, 0.25 ;  /* 0x3e80000007070820 */ /* 0x000fc80000400000 */
[----:B------:R-:W-:-:S06]  /*0250*/  @!P1 FMUL R7, R7, 16777216 ;  /* 0x4b80000007079820 */ /* 0x000fcc0000400000 */
[----:B------:R-:W0:Y:S01]  /*0260*/  MUFU.RCP R7, R7 ;  /* 0x0000000700077308 */ /* 0x000e220000001000 */
[----:B------:R-:W-:Y:S01]  /*0270*/  FSEL R14, R14, 1, P0 ;  /* 0x3f8000000e0e7808 */ /* 0x000fe20000000000 */
[----:B----4-:R-:W-:-:S04]  /*0280*/  FADD R2, R2, -R12 ;  /* 0x8000000c02027221 */ /* 0x010fc80000000000 */
[----:B------:R-:W-:Y:S01]  /*0290*/  @!P1 FMUL R14, R14, 16777216 ;  /* 0x4b8000000e0e9820 */ /* 0x000fe20000400000 */
[----:B------:R-:W-:-:S03]  /*02a0*/  FADD R3, R3, -R12 ;  /* 0x8000000c03037221 */ /* 0x000fc60000000000 */
[----:B0-----:R-:W-:-:S04]  /*02b0*/  FMUL R14, R7, R14 ;  /* 0x0000000e070e7220 */ /* 0x001fc80000400000 */
[-C--:B------:R-:W-:Y:S01]  /*02c0*/  FMUL R2, R2, R14.reuse ;  /* 0x0000000e02027220 */ /* 0x080fe20000400000 */
[----:B------:R-:W-:-:S03]  /*02d0*/  FMUL R14, R3, R14 ;  /* 0x0000000e030e7220 */ /* 0x000fc60000400000 */
[C-C-:B---3--:R-:W-:Y:S01]  /*02e0*/  FFMA R2, R8.reuse, R2, R11.reuse ;  /* 0x0000000208027223 */ /* 0x148fe2000000000b */
[----:B------:R-:W-:-:S04]  /*02f0*/  FFMA R14, R8, R14, R11 ;  /* 0x0000000e080e7223 */ /* 0x000fc8000000000b */
[----:B------:R-:W-:Y:S02]  /*0300*/  FSETP.GEU.AND P0, PT, R2, RZ, PT ;  /* 0x000000ff0200720b */ /* 0x000fe40003f0e000 */
[----:B------:R-:W-:Y:S02]  /*0310*/  FSETP.GEU.AND P1, PT, R14, RZ, PT ;  /* 0x000000ff0e00720b */ /* 0x000fe40003f2e000 */
[----:B------:R-:W-:Y:S02]  /*0320*/  FSEL R2, R2, RZ, P0 ;  /* 0x000000ff02027208 */ /* 0x000fe40000000000 */
[----:B------:R-:W-:-:S05]  /*0330*/  FSEL R3, R14, RZ, P1 ;  /* 0x000000ff0e037208 */ /* 0x000fca0000800000 */
[----:B------:R-:W-:Y:S01]  /*0340*/  STG.E.64 desc[UR4][R4.64], R2 ;  /* 0x0000000204007986 */ /* 0x000fe2000c101b04 */
[----:B------:R-:W-:Y:S05]  /*0350*/  EXIT ;  /* 0x000000000000794d */ /* 0x000fea0003800000 */
.L_x_0:
[----:B------:R-:W-:-:S00]  /*0360*/  BRA `(.L_x_0) ;  /* 0xfffffffc00fc7947 */ /* 0x000fc0000383ffff */
[----:B------:R-:W-:-:S00]  /*0370*/  NOP ;  /* 0x0000000000007918 */ /* 0x000fc00000000000 */
        /* <DEDUP_REMOVED lines=8> */
.L_x_1:


//--------------------- .nv.global.init           --------------------------
	.section	.nv.global.init,"aw",@progbits
.nv.global.init:
	.type		_$_str,@object
	.size		_$_str,(_$_str_$_2 - _$_str)
_$_str:
        /*0000*/ 	.byte	0x5f, 0x5f, 0x43, 0x55, 0x44, 0x41, 0x5f, 0x46, 0x54, 0x5a, 0x00
	.type		_$_str_$_2,@object
	.size		_$_str_$_2,(.L_1 - _$_str_$_2)
_$_str_$_2:
        /*000b*/ 	.byte	0x5f, 0x5f, 0x43, 0x55, 0x44, 0x41, 0x5f, 0x50, 0x52, 0x45, 0x43, 0x5f, 0x53, 0x51, 0x52, 0x54
        /*001b*/ 	.byte	0x00
.L_1:


//--------------------- .nv.constant0.triton_poi_fused__native_batch_norm_legit_no_training_relu_1 --------------------------
	.section	.nv.constant0.triton_poi_fused__native_batch_norm_legit_no_training_relu_1,"a",@progbits
	.sectionflags	@""
	.align	4
.nv.constant0.triton_poi_fused__native_batch_norm_legit_no_training_relu_1:
	.zero		580
